//
// Generated by NVIDIA NVVM Compiler
//
// Compiler Build ID: CL-36424714
// Cuda compilation tools, release 13.0, V13.0.88
// Based on NVVM 20.0.0
//

.version 9.0
.target sm_100
.address_size 64

	// .globl	_Z20findMaxNaivelyKernelPi

.visible .entry _Z20findMaxNaivelyKernelPi(
	.param .u64 .ptr .align 1 _Z20findMaxNaivelyKernelPi_param_0
)
{
	.reg .pred 	%p<5>;
	.reg .b32 	%r<16>;
	.reg .b64 	%rd<7>;

	ld.param.u64 	%rd3, [_Z20findMaxNaivelyKernelPi_param_0];
	cvta.to.global.u64 	%rd1, %rd3;
	mov.u32 	%r6, %ctaid.x;
	mov.u32 	%r7, %ntid.x;
	mov.u32 	%r8, %tid.x;
	mad.lo.s32 	%r1, %r6, %r7, %r8;
	mov.u32 	%r9, %nctaid.x;
	mul.lo.s32 	%r2, %r7, %r9;
	setp.lt.u32 	%p1, %r2, 2;
	@%p1 bra 	$L__BB0_6;
	mul.wide.u32 	%rd4, %r1, 4;
	add.s64 	%rd2, %rd1, %rd4;
	mov.b32 	%r15, 1;
$L__BB0_2:
	mov.u32 	%r3, %r15;
	bar.sync 	0;
	shl.b32 	%r15, %r3, 1;
	add.s32 	%r11, %r15, -1;
	and.b32  	%r12, %r11, %r1;
	setp.ne.s32 	%p2, %r12, 0;
	@%p2 bra 	$L__BB0_5;
	add.s32 	%r13, %r3, %r1;
	mul.wide.u32 	%rd5, %r13, 4;
	add.s64 	%rd6, %rd1, %rd5;
	ld.global.u32 	%r5, [%rd6];
	ld.global.u32 	%r14, [%rd2];
	setp.ge.s32 	%p3, %r14, %r5;
	@%p3 bra 	$L__BB0_5;
	st.global.u32 	[%rd2], %r5;
$L__BB0_5:
	setp.lt.u32 	%p4, %r15, %r2;
	@%p4 bra 	$L__BB0_2;
$L__BB0_6:
	ret;

}
	// .globl	_Z30findMaxWithoutDivergenceKernelPi
.visible .entry _Z30findMaxWithoutDivergenceKernelPi(
	.param .u64 .ptr .align 1 _Z30findMaxWithoutDivergenceKernelPi_param_0
)
{
	.reg .pred 	%p<5>;
	.reg .b32 	%r<13>;
	.reg .b64 	%rd<7>;

	ld.param.u64 	%rd3, [_Z30findMaxWithoutDivergenceKernelPi_param_0];
	cvta.to.global.u64 	%rd1, %rd3;
	mov.u32 	%r6, %ctaid.x;
	mov.u32 	%r7, %ntid.x;
	mov.u32 	%r8, %tid.x;
	mad.lo.s32 	%r1, %r6, %r7, %r8;
	mov.u32 	%r9, %nctaid.x;
	mul.lo.s32 	%r12, %r7, %r9;
	setp.lt.u32 	%p1, %r12, 2;
	@%p1 bra 	$L__BB1_6;
	mul.wide.u32 	%rd4, %r1, 4;
	add.s64 	%rd2, %rd1, %rd4;
$L__BB1_2:
	mov.u32 	%r3, %r12;
	shr.u32 	%r12, %r3, 1;
	bar.sync 	0;
	setp.ge.u32 	%p2, %r1, %r12;
	@%p2 bra 	$L__BB1_5;
	add.s32 	%r10, %r12, %r1;
	mul.wide.u32 	%rd5, %r10, 4;
	add.s64 	%rd6, %rd1, %rd5;
	ld.global.u32 	%r5, [%rd6];
	ld.global.u32 	%r11, [%rd2];
	setp.ge.s32 	%p3, %r11, %r5;
	@%p3 bra 	$L__BB1_5;
	st.global.u32 	[%rd2], %r5;
$L__BB1_5:
	setp.gt.u32 	%p4, %r3, 3;
	@%p4 bra 	$L__BB1_2;
$L__BB1_6:
	ret;

}


// ===== COMPILED SASS (sm_100) =====

	.target	sm_100

	.elftype	@"ET_EXEC"


//--------------------- .note.nv.tkinfo           --------------------------
	.section	.note.nv.tkinfo,"",@"SHT_NOTE"
	.sectionflags	@"SHF_NOTE_NV_TKINFO"
	.tkinfo
        /*0018*/ 	.word	0x00000002
        /*0030*/ 	.string	""
        /*0030*/ 	.string	"ptxas"
        /*0030*/ 	.string	"Cuda compilation tools, release 13.0, V13.0.88"
        /*0030*/ 	.string	"Build cuda_13.0.r13.0/compiler.36424714_0"
        /*0030*/ 	.string	"-arch sm_100 -m 64 "



//--------------------- .note.nv.cuinfo           --------------------------
	.section	.note.nv.cuinfo,"",@"SHT_NOTE"
	.sectionflags	@"SHF_NOTE_NV_CUINFO"
        /*0018*/ 	.short	0x0002
        /*001a*/ 	.short	0x0064
        /*001c*/ 	.short	0x0082
	.zero		2


//--------------------- .nv.info                  --------------------------
	.section	.nv.info,"",@"SHT_CUDA_INFO"
	.align	4


	//----- nvinfo : EIATTR_REGCOUNT
	.align		4
        /*0000*/ 	.byte	0x04, 0x2f
        /*0002*/ 	.short	(.L_1 - .L_0)
	.align		4
.L_0:
        /*0004*/ 	.word	index@(_Z20findMaxNaivelyKernelPi)
        /*0008*/ 	.word	0x0000000c


	//----- nvinfo : EIATTR_FRAME_SIZE
	.align		4
.L_1:
        /*000c*/ 	.byte	0x04, 0x11
        /*000e*/ 	.short	(.L_3 - .L_2)
	.align		4
.L_2:
        /*0010*/ 	.word	index@(_Z20findMaxNaivelyKernelPi)
        /*0014*/ 	.word	0x00000000


	//----- nvinfo : EIATTR_REGCOUNT
	.align		4
.L_3:
        /*0018*/ 	.byte	0x04, 0x2f
        /*001a*/ 	.short	(.L_5 - .L_4)
	.align		4
.L_4:
        /*001c*/ 	.word	index@(_Z30findMaxWithoutDivergenceKernelPi)
        /*0020*/ 	.word	0x0000000c


	//----- nvinfo : EIATTR_FRAME_SIZE
	.align		4
.L_5:
        /*0024*/ 	.byte	0x04, 0x11
        /*0026*/ 	.short	(.L_7 - .L_6)
	.align		4
.L_6:
        /*0028*/ 	.word	index@(_Z30findMaxWithoutDivergenceKernelPi)
        /*002c*/ 	.word	0x00000000


	//----- nvinfo : EIATTR_MIN_STACK_SIZE
	.align		4
.L_7:
        /*0030*/ 	.byte	0x04, 0x12
        /*0032*/ 	.short	(.L_9 - .L_8)
	.align		4
.L_8:
        /*0034*/ 	.word	index@(_Z30findMaxWithoutDivergenceKernelPi)
        /*0038*/ 	.word	0x00000000


	//----- nvinfo : EIATTR_MIN_STACK_SIZE
	.align		4
.L_9:
        /*003c*/ 	.byte	0x04, 0x12
        /*003e*/ 	.short	(.L_11 - .L_10)
	.align		4
.L_10:
        /*0040*/ 	.word	index@(_Z20findMaxNaivelyKernelPi)
        /*0044*/ 	.word	0x00000000
.L_11:


//--------------------- .nv.compat                --------------------------
	.section	.nv.compat,"",@"SHT_CUDA_COMPAT_INFO"
	.align	4
        /*0000*/ 	.byte	0x02, 0x09, 0x00, 0x00, 0x02, 0x02, 0x01, 0x00, 0x02, 0x05, 0x05, 0x00, 0x03, 0x07, 0x01, 0x01
        /*0010*/ 	.byte	0x02, 0x03, 0x00, 0x00, 0x02, 0x06, 0x01, 0x00, 0x04, 0x0b, 0x08, 0x00, 0x09, 0x00, 0x00, 0x00
        /*0020*/ 	.byte	0x00, 0x00, 0x00, 0x00


//--------------------- .nv.info._Z30findMaxWithoutDivergenceKernelPi --------------------------
	.section	.nv.info._Z30findMaxWithoutDivergenceKernelPi,"",@"SHT_CUDA_INFO"
	.sectionflags	@""
	.align	4


	//----- nvinfo : EIATTR_CUDA_API_VERSION
	.align		4
        /*0000*/ 	.byte	0x04, 0x37
        /*0002*/ 	.short	(.L_13 - .L_12)
.L_12:
        /*0004*/ 	.word	0x00000082


	//----- nvinfo : EIATTR_KPARAM_INFO
	.align		4
.L_13:
        /*0008*/ 	.byte	0x04, 0x17
        /*000a*/ 	.short	(.L_15 - .L_14)
.L_14:
        /*000c*/ 	.word	0x00000000
        /*0010*/ 	.short	0x0000
        /*0012*/ 	.short	0x0000
        /*0014*/ 	.byte	0x00, 0xf5, 0x21, 0x00


	//----- nvinfo : EIATTR_SPARSE_MMA_MASK
	.align		4
.L_15:
        /*0018*/ 	.byte	0x03, 0x50
        /*001a*/ 	.short	0x0000


	//----- nvinfo : EIATTR_MAXREG_COUNT
	.align		4
        /*001c*/ 	.byte	0x03, 0x1b
        /*001e*/ 	.short	0x00ff


	//----- nvinfo : EIATTR_NUM_BARRIERS
	.align		4
        /*0020*/ 	.byte	0x02, 0x4c
        /*0022*/ 	.byte	0x01
	.zero		1


	//----- nvinfo : EIATTR_MERCURY_ISA_VERSION
	.align		4
        /*0024*/ 	.byte	0x03, 0x5f
        /*0026*/ 	.short	0x0101


	//----- nvinfo : EIATTR_VRC_CTA_INIT_COUNT
	.align		4
        /*0028*/ 	.byte	0x02, 0x4a
	.zero		1
	.zero		1


	//----- nvinfo : EIATTR_EXIT_INSTR_OFFSETS
	.align		4
        /*002c*/ 	.byte	0x04, 0x1c
        /*002e*/ 	.short	(.L_17 - .L_16)


	//   ....[0]....
.L_16:
        /*0030*/ 	.word	0x00000070


	//   ....[1]....
        /*0034*/ 	.word	0x000001c0


	//----- nvinfo : EIATTR_CRS_STACK_SIZE
	.align		4
.L_17:
        /*0038*/ 	.byte	0x04, 0x1e
        /*003a*/ 	.short	(.L_19 - .L_18)
.L_18:
        /*003c*/ 	.word	0x00000000


	//----- nvinfo : EIATTR_CBANK_PARAM_SIZE
	.align		4
.L_19:
        /*0040*/ 	.byte	0x03, 0x19
        /*0042*/ 	.short	0x0008


	//----- nvinfo : EIATTR_PARAM_CBANK
	.align		4
        /*0044*/ 	.byte	0x04, 0x0a
        /*0046*/ 	.short	(.L_21 - .L_20)
	.align		4
.L_20:
        /*0048*/ 	.word	index@(.nv.constant0._Z30findMaxWithoutDivergenceKernelPi)
        /*004c*/ 	.short	0x0380
        /*004e*/ 	.short	0x0008


	//----- nvinfo : EIATTR_SW_WAR
	.align		4
.L_21:
        /*0050*/ 	.byte	0x04, 0x36
        /*0052*/ 	.short	(.L_23 - .L_22)
.L_22:
        /*0054*/ 	.word	0x00000008
.L_23:


//--------------------- .nv.info._Z20findMaxNaivelyKernelPi --------------------------
	.section	.nv.info._Z20findMaxNaivelyKernelPi,"",@"SHT_CUDA_INFO"
	.sectionflags	@""
	.align	4


	//----- nvinfo : EIATTR_CUDA_API_VERSION
	.align		4
        /*0000*/ 	.byte	0x04, 0x37
        /*0002*/ 	.short	(.L_25 - .L_24)
.L_24:
        /*0004*/ 	.word	0x00000082


	//----- nvinfo : EIATTR_KPARAM_INFO
	.align		4
.L_25:
        /*0008*/ 	.byte	0x04, 0x17
        /*000a*/ 	.short	(.L_27 - .L_26)
.L_26:
        /*000c*/ 	.word	0x00000000
        /*0010*/ 	.short	0x0000
        /*0012*/ 	.short	0x0000
        /*0014*/ 	.byte	0x00, 0xf5, 0x21, 0x00


	//----- nvinfo : EIATTR_SPARSE_MMA_MASK
	.align		4
.L_27:
        /*0018*/ 	.byte	0x03, 0x50
        /*001a*/ 	.short	0x0000


	//----- nvinfo : EIATTR_MAXREG_COUNT
	.align		4
        /*001c*/ 	.byte	0x03, 0x1b
        /*001e*/ 	.short	0x00ff


	//----- nvinfo : EIATTR_NUM_BARRIERS
	.align		4
        /*0020*/ 	.byte	0x02, 0x4c
        /*0022*/ 	.byte	0x01
	.zero		1


	//----- nvinfo : EIATTR_MERCURY_ISA_VERSION
	.align		4
        /*0024*/ 	.byte	0x03, 0x5f
        /*0026*/ 	.short	0x0101


	//----- nvinfo : EIATTR_VRC_CTA_INIT_COUNT
	.align		4
        /*0028*/ 	.byte	0x02, 0x4a
	.zero		1
	.zero		1


	//----- nvinfo : EIATTR_EXIT_INSTR_OFFSETS
	.align		4
        /*002c*/ 	.byte	0x04, 0x1c
        /*002e*/ 	.short	(.L_29 - .L_28)


	//   ....[0]....
.L_28:
        /*0030*/ 	.word	0x00000070


	//   ....[1]....
        /*0034*/ 	.word	0x000001e0


	//----- nvinfo : EIATTR_CRS_STACK_SIZE
	.align		4
.L_29:
        /*0038*/ 	.byte	0x04, 0x1e
        /*003a*/ 	.short	(.L_31 - .L_30)
.L_30:
        /*003c*/ 	.word	0x00000000


	//----- nvinfo : EIATTR_CBANK_PARAM_SIZE
	.align		4
.L_31:
        /*0040*/ 	.byte	0x03, 0x19
        /*0042*/ 	.short	0x0008


	//----- nvinfo : EIATTR_PARAM_CBANK
	.align		4
        /*0044*/ 	.byte	0x04, 0x0a
        /*0046*/ 	.short	(.L_33 - .L_32)
	.align		4
.L_32:
        /*0048*/ 	.word	index@(.nv.constant0._Z20findMaxNaivelyKernelPi)
        /*004c*/ 	.short	0x0380
        /*004e*/ 	.short	0x0008


	//----- nvinfo : EIATTR_SW_WAR
	.align		4
.L_33:
        /*0050*/ 	.byte	0x04, 0x36
        /*0052*/ 	.short	(.L_35 - .L_34)
.L_34:
        /*0054*/ 	.word	0x00000008
.L_35:


//--------------------- .nv.callgraph             --------------------------
	.section	.nv.callgraph,"",@"SHT_CUDA_CALLGRAPH"
	.align	4
	.sectionentsize	8
	.align		4
        /*0000*/ 	.word	0x00000000
	.align		4
        /*0004*/ 	.word	0xffffffff
	.align		4
        /*0008*/ 	.word	0x00000000
	.align		4
        /*000c*/ 	.word	0xfffffffe
	.align		4
        /*0010*/ 	.word	0x00000000
	.align		4
        /*0014*/ 	.word	0xfffffffd
	.align		4
        /*0018*/ 	.word	0x00000000
	.align		4
        /*001c*/ 	.word	0xfffffffc


//--------------------- .text._Z30findMaxWithoutDivergenceKernelPi --------------------------
	.section	.text._Z30findMaxWithoutDivergenceKernelPi,"ax",@progbits
	.align	128
        .global         _Z30findMaxWithoutDivergenceKernelPi
        .type           _Z30findMaxWithoutDivergenceKernelPi,@function
        .size           _Z30findMaxWithoutDivergenceKernelPi,(.L_x_8 - _Z30findMaxWithoutDivergenceKernelPi)
        .other          _Z30findMaxWithoutDivergenceKernelPi,@"STO_CUDA_ENTRY STV_DEFAULT"
_Z30findMaxWithoutDivergenceKernelPi:
.text._Z30findMaxWithoutDivergenceKernelPi:
[----:B------:R-:W-:Y:S08]  /*0000*/  LDC R1, c[0x0][0x37c] ;  /* 0x0000df00ff017b82 */ /* 0x000ff00000000800 */
[----:B------:R-:W0:Y:S01]  /*0010*/  LDC R9, c[0x0][0x360] ;  /* 0x0000d800ff097b82 */ /* 0x000e220000000800 */
[----:B------:R-:W0:Y:S01]  /*0020*/  LDCU UR4, c[0x0][0x370] ;  /* 0x00006e00ff0477ac */ /* 0x000e220008000800 */
[----:B------:R-:W1:Y:S01]  /*0030*/  S2R R4, SR_TID.X ;  /* 0x0000000000047919 */ /* 0x000e620000002100 */
[----:B0-----:R-:W-:-:S05]  /*0040*/  IMAD R0, R9, UR4, RZ ;  /* 0x0000000409007c24 */ /* 0x001fca000f8e02ff */
[----:B------:R-:W0:Y:S01]  /*0050*/  S2UR UR4, SR_CTAID.X ;  /* 0x00000000000479c3 */ /* 0x000e220000002500 */
[----:B------:R-:W-:-:S13]  /*0060*/  ISETP.GE.U32.AND P0, PT, R0, 0x2, PT ;  /* 0x000000020000780c */ /* 0x000fda0003f06070 */
[----:B01----:R-:W-:Y:S05]  /*0070*/  @!P0 EXIT ;  /* 0x000000000000894d */ /* 0x003fea0003800000 */
[----:B------:R-:W0:Y:S01]  /*0080*/  LDC.64 R2, c[0x0][0x380] ;  /* 0x0000e000ff027b82 */ /* 0x000e220000000a00 */
[----:B------:R-:W-:Y:S01]  /*0090*/  IMAD R9, R9, UR4, R4 ;  /* 0x0000000409097c24 */ /* 0x000fe2000f8e0204 */
[----:B------:R-:W1:Y:S06]  /*00a0*/  LDCU.64 UR6, c[0x0][0x358] ;  /* 0x00006b00ff0677ac */ /* 0x000e6c0008000a00 */
[----:B------:R-:W2:Y:S01]  /*00b0*/  LDC.64 R6, c[0x0][0x380] ;  /* 0x0000e000ff067b82 */ /* 0x000ea20000000a00 */
[----:B01----:R-:W-:-:S07]  /*00c0*/  IMAD.WIDE.U32 R2, R9, 0x4, R2 ;  /* 0x0000000409027825 */ /* 0x003fce00078e0002 */
.L_x_2:
[--C-:B------:R-:W-:Y:S01]  /*00d0*/  IMAD.MOV.U32 R4, RZ, RZ, R0.reuse ;  /* 0x000000ffff047224 */ /* 0x100fe200078e0000 */
[----:B------:R-:W-:Y:S01]  /*00e0*/  SHF.R.U32.HI R0, RZ, 0x1, R0 ;  /* 0x00000001ff007819 */ /* 0x000fe20000011600 */
[----:B------:R-:W-:Y:S03]  /*00f0*/  BAR.SYNC.DEFER_BLOCKING 0x0 ;  /* 0x0000000000007b1d */ /* 0x000fe60000010000 */
[----:B------:R-:W-:Y:S02]  /*0100*/  ISETP.GE.U32.AND P1, PT, R9, R0, PT ;  /* 0x000000000900720c */ /* 0x000fe40003f26070 */
[----:B------:R-:W-:Y:S01]  /*0110*/  ISETP.GT.U32.AND P0, PT, R4, 0x3, PT ;  /* 0x000000030400780c */ /* 0x000fe20003f04070 */
[----:B------:R-:W-:Y:S10]  /*0120*/  BSSY.RECONVERGENT B0, `(.L_x_0) ;  /* 0x0000008000007945 */ /* 0x000ff40003800200 */
[----:B0-----:R-:W-:Y:S05]  /*0130*/  @P1 BRA `(.L_x_1) ;  /* 0x0000000000181947 */ /* 0x001fea0003800000 */
[----:B------:R-:W-:Y:S01]  /*0140*/  IADD3 R5, PT, PT, R9, R0, RZ ;  /* 0x0000000009057210 */ /* 0x000fe20007ffe0ff */
[----:B------:R-:W3:Y:S04]  /*0150*/  LDG.E R8, desc[UR6][R2.64] ;  /* 0x0000000602087981 */ /* 0x000ee8000c1e1900 */
[----:B--2---:R-:W-:-:S06]  /*0160*/  IMAD.WIDE.U32 R4, R5, 0x4, R6 ;  /* 0x0000000405047825 */ /* 0x004fcc00078e0006 */
[----:B------:R-:W3:Y:S02]  /*0170*/  LDG.E R5, desc[UR6][R4.64] ;  /* 0x0000000604057981 */ /* 0x000ee4000c1e1900 */
[----:B---3--:R-:W-:-:S13]  /*0180*/  ISETP.GE.AND P1, PT, R8, R5, PT ;  /* 0x000000050800720c */ /* 0x008fda0003f26270 */
[----:B------:R0:W-:Y:S02]  /*0190*/  @!P1 STG.E desc[UR6][R2.64], R5 ;  /* 0x0000000502009986 */ /* 0x0001e4000c101906 */
.L_x_1:
[----:B------:R-:W-:Y:S05]  /*01a0*/  BSYNC.RECONVERGENT B0 ;  /* 0x0000000000007941 */ /* 0x000fea0003800200 */
.L_x_0:
[----:B------:R-:W-:Y:S05]  /*01b0*/  @P0 BRA `(.L_x_2) ;  /* 0xfffffffc00c40947 */ /* 0x000fea000383ffff */
[----:B------:R-:W-:Y:S05]  /*01c0*/  EXIT ;  /* 0x000000000000794d */ /* 0x000fea0003800000 */
.L_x_3:
[----:B------:R-:W-:-:S00]  /*01d0*/  BRA `(.L_x_3) ;  /* 0xfffffffc00fc7947 */ /* 0x000fc0000383ffff */
[----:B------:R-:W-:-:S00]  /*01e0*/  NOP ;  /* 0x0000000000007918 */ /* 0x000fc00000000000 */
        /* <DEDUP_REMOVED lines=9> */
.L_x_8:


//--------------------- .text._Z20findMaxNaivelyKernelPi --------------------------
	.section	.text._Z20findMaxNaivelyKernelPi,"ax",@progbits
	.align	128
        .global         _Z20findMaxNaivelyKernelPi
        .type           _Z20findMaxNaivelyKernelPi,@function
        .size           _Z20findMaxNaivelyKernelPi,(.L_x_9 - _Z20findMaxNaivelyKernelPi)
        .other          _Z20findMaxNaivelyKernelPi,@"STO_CUDA_ENTRY STV_DEFAULT"
_Z20findMaxNaivelyKernelPi:
.text._Z20findMaxNaivelyKernelPi:
        /* <DEDUP_REMOVED lines=10> */
[----:B------:R-:W1:Y:S01]  /*00a0*/  LDCU.64 UR8, c[0x0][0x358] ;  /* 0x00006b00ff0877ac */ /* 0x000e620008000a00 */
[----:B------:R-:W-:-:S05]  /*00b0*/  UMOV UR4, 0x1 ;  /* 0x0000000100047882 */ /* 0x000fca0000000000 */
[----:B------:R-:W2:Y:S01]  /*00c0*/  LDC.64 R6, c[0x0][0x380] ;  /* 0x0000e000ff067b82 */ /* 0x000ea20000000a00 */
[----:B01----:R-:W-:-:S07]  /*00d0*/  IMAD.WIDE.U32 R2, R9, 0x4, R2 ;  /* 0x0000000409027825 */ /* 0x003fce00078e0002 */
.L_x_6:
[----:B------:R-:W-:Y:S01]  /*00e0*/  UMOV UR5, UR4 ;  /* 0x0000000400057c82 */ /* 0x000fe20008000000 */
[----:B------:R-:W-:Y:S01]  /*00f0*/  USHF.L.U32 UR4, UR4, 0x1, URZ ;  /* 0x0000000104047899 */ /* 0x000fe200080006ff */
[----:B------:R-:W-:Y:S03]  /*0100*/  BAR.SYNC.DEFER_BLOCKING 0x0 ;  /* 0x0000000000007b1d */ /* 0x000fe60000010000 */
[----:B------:R-:W-:Y:S02]  /*0110*/  UIADD3 UR6, UPT, UPT, UR4, -0x1, URZ ;  /* 0xffffffff04067890 */ /* 0x000fe4000fffe0ff */
[----:B------:R-:W-:Y:S01]  /*0120*/  ISETP.LE.U32.AND P0, PT, R8, UR4, PT ;  /* 0x0000000408007c0c */ /* 0x000fe2000bf03070 */
[----:B------:R-:W-:Y:S03]  /*0130*/  BSSY.RECONVERGENT B0, `(.L_x_4) ;  /* 0x0000009000007945 */ /* 0x000fe60003800200 */
[----:B------:R-:W-:-:S13]  /*0140*/  LOP3.LUT P1, RZ, R9, UR6, RZ, 0xc0, !PT ;  /* 0x0000000609ff7c12 */ /* 0x000fda000f82c0ff */
[----:B0-----:R-:W-:Y:S05]  /*0150*/  @P1 BRA `(.L_x_5) ;  /* 0x0000000000181947 */ /* 0x001fea0003800000 */
[----:B------:R-:W-:Y:S01]  /*0160*/  IADD3 R5, PT, PT, R9, UR5, RZ ;  /* 0x0000000509057c10 */ /* 0x000fe2000fffe0ff */
[----:B------:R-:W3:Y:S04]  /*0170*/  LDG.E R0, desc[UR8][R2.64] ;  /* 0x0000000802007981 */ /* 0x000ee8000c1e1900 */
[----:B--2---:R-:W-:-:S06]  /*0180*/  IMAD.WIDE.U32 R4, R5, 0x4, R6 ;  /* 0x0000000405047825 */ /* 0x004fcc00078e0006 */
[----:B------:R-:W3:Y:S02]  /*0190*/  LDG.E R5, desc[UR8][R4.64] ;  /* 0x0000000804057981 */ /* 0x000ee4000c1e1900 */
[----:B---3--:R-:W-:-:S13]  /*01a0*/  ISETP.GE.AND P1, PT, R0, R5, PT ;  /* 0x000000050000720c */ /* 0x008fda0003f26270 */
[----:B------:R0:W-:Y:S02]  /*01b0*/  @!P1 STG.E desc[UR8][R2.64], R5 ;  /* 0x0000000502009986 */ /* 0x0001e4000c101908 */
.L_x_5:
[----:B------:R-:W-:Y:S05]  /*01c0*/  BSYNC.RECONVERGENT B0 ;  /* 0x0000000000007941 */ /* 0x000fea0003800200 */
.L_x_4:
[----:B------:R-:W-:Y:S05]  /*01d0*/  @!P0 BRA `(.L_x_6) ;  /* 0xfffffffc00c08947 */ /* 0x000fea000383ffff */
[----:B------:R-:W-:Y:S05]  /*01e0*/  EXIT ;  /* 0x000000000000794d */ /* 0x000fea0003800000 */
.L_x_7:
        /* <DEDUP_REMOVED lines=9> */
.L_x_9:


//--------------------- .nv.shared.reserved.0     --------------------------
	.section	.nv.shared.reserved.0,"aw",@nobits
	.weak		__nv_reservedSMEM_offset_0_alias
	.size		__nv_reservedSMEM_offset_0_alias, 0, 64
	.other		__nv_reservedSMEM_offset_0_alias,@"STO_CUDA_RESERVED_SHARED STV_DEFAULT"
__nv_reservedSMEM_offset_0_alias:
	.zero		0
	.zero		64


//--------------------- .nv.constant0._Z30findMaxWithoutDivergenceKernelPi --------------------------
	.section	.nv.constant0._Z30findMaxWithoutDivergenceKernelPi,"a",@progbits
	.sectionflags	@""
	.align	4
.nv.constant0._Z30findMaxWithoutDivergenceKernelPi:
	.zero		904


//--------------------- .nv.constant0._Z20findMaxNaivelyKernelPi --------------------------
	.section	.nv.constant0._Z20findMaxNaivelyKernelPi,"a",@progbits
	.sectionflags	@""
	.align	4
.nv.constant0._Z20findMaxNaivelyKernelPi:
	.zero		904


//--------------------- SYMBOLS --------------------------

	.type		.nv.reservedSmem.offset0,@object
	.size		.nv.reservedSmem.offset0,0x4
